	.headerflags	@"EF_CUDA_TEXMODE_UNIFIED EF_CUDA_64BIT_ADDRESS EF_CUDA_ACCELERATORS EF_CUDA_SM90 EF_CUDA_VIRTUAL_SM(EF_CUDA_SM90)"
	.elftype	@"ET_EXEC"


//--------------------- .nv.info                  --------------------------
	.section	.nv.info,"",@"SHT_CUDA_INFO"
	.align	4


	//----- nvinfo : EIATTR_REGCOUNT
	.align		4
        /*0000*/ 	.byte	0x04, 0x2f
        /*0002*/ 	.short	(.L_3 - .L_2)
	.align		4
.L_2:
        /*0004*/ 	.word	index@(triton_poi_fused__native_batch_norm_legit_no_training_relu_27)
        /*0008*/ 	.word	0x00000030


	//----- nvinfo : EIATTR_MIN_STACK_SIZE
	.align		4
.L_3:
        /*000c*/ 	.byte	0x04, 0x12
        /*000e*/ 	.short	(.L_5 - .L_4)
	.align		4
.L_4:
        /*0010*/ 	.word	index@(triton_poi_fused__native_batch_norm_legit_no_training_relu_27)
        /*0014*/ 	.word	0x00000000


	//----- nvinfo : EIATTR_FRAME_SIZE
	.align		4
.L_5:
        /*0018*/ 	.byte	0x04, 0x11
        /*001a*/ 	.short	(.L_7 - .L_6)
	.align		4
.L_6:
        /*001c*/ 	.word	index@(triton_poi_fused__native_batch_norm_legit_no_training_relu_27)
        /*0020*/ 	.word	0x00000000


	//----- nvinfo : EIATTR_MIN_STACK_SIZE
	.align		4
.L_7:
        /*0024*/ 	.byte	0x04, 0x12
        /*0026*/ 	.short	(.L_9 - .L_8)
	.align		4
.L_8:
        /*0028*/ 	.word	index@(triton_poi_fused__native_batch_norm_legit_no_training_relu_27)
        /*002c*/ 	.word	0x00000000
.L_9:


//--------------------- .nv.info.triton_poi_fused__native_batch_norm_legit_no_training_relu_27 --------------------------
	.section	.nv.info.triton_poi_fused__native_batch_norm_legit_no_training_relu_27,"",@"SHT_CUDA_INFO"
	.sectionflags	@""
	.align	4


	//----- nvinfo : EIATTR_CUDA_API_VERSION
	.align		4
        /*0000*/ 	.byte	0x04, 0x37
        /*0002*/ 	.short	(.L_11 - .L_10)
.L_10:
        /*0004*/ 	.word	0x0000007c


	//----- nvinfo : EIATTR_KPARAM_INFO
	.align		4
.L_11:
        /*0008*/ 	.byte	0x04, 0x17
        /*000a*/ 	.short	(.L_13 - .L_12)
.L_12:
        /*000c*/ 	.word	0x00000000
        /*0010*/ 	.short	0x0006
        /*0012*/ 	.short	0x0030
        /*0014*/ 	.byte	0x00, 0xf0, 0x11, 0x00


	//----- nvinfo : EIATTR_KPARAM_INFO
	.align		4
.L_13:
        /*0018*/ 	.byte	0x04, 0x17
        /*001a*/ 	.short	(.L_15 - .L_14)
.L_14:
        /*001c*/ 	.word	0x00000000
        /*0020*/ 	.short	0x0005
        /*0022*/ 	.short	0x0028
        /*0024*/ 	.byte	0x00, 0xf4, 0x21, 0x00


	//----- nvinfo : EIATTR_KPARAM_INFO
	.align		4
.L_15:
        /*0028*/ 	.byte	0x04, 0x17
        /*002a*/ 	.short	(.L_17 - .L_16)
.L_16:
        /*002c*/ 	.word	0x00000000
        /*0030*/ 	.short	0x0004
        /*0032*/ 	.short	0x0020
        /*0034*/ 	.byte	0x00, 0xf4, 0x21, 0x00


	//----- nvinfo : EIATTR_KPARAM_INFO
	.align		4
.L_17:
        /*0038*/ 	.byte	0x04, 0x17
        /*003a*/ 	.short	(.L_19 - .L_18)
.L_18:
        /*003c*/ 	.word	0x00000000
        /*0040*/ 	.short	0x0003
        /*0042*/ 	.short	0x0018
        /*0044*/ 	.byte	0x00, 0xf4, 0x21, 0x00


	//----- nvinfo : EIATTR_KPARAM_INFO
	.align		4
.L_19:
        /*0048*/ 	.byte	0x04, 0x17
        /*004a*/ 	.short	(.L_21 - .L_20)
.L_20:
        /*004c*/ 	.word	0x00000000
        /*0050*/ 	.short	0x0002
        /*0052*/ 	.short	0x0010
        /*0054*/ 	.byte	0x00, 0xf4, 0x21, 0x00


	//----- nvinfo : EIATTR_KPARAM_INFO
	.align		4
.L_21:
        /*0058*/ 	.byte	0x04, 0x17
        /*005a*/ 	.short	(.L_23 - .L_22)
.L_22:
        /*005c*/ 	.word	0x00000000
        /*0060*/ 	.short	0x0001
        /*0062*/ 	.short	0x0008
        /*0064*/ 	.byte	0x00, 0xf4, 0x21, 0x00


	//----- nvinfo : EIATTR_KPARAM_INFO
	.align		4
.L_23:
        /*0068*/ 	.byte	0x04, 0x17
        /*006a*/ 	.short	(.L_25 - .L_24)
.L_24:
        /*006c*/ 	.word	0x00000000
        /*0070*/ 	.short	0x0000
        /*0072*/ 	.short	0x0000
        /*0074*/ 	.byte	0x00, 0xf4, 0x21, 0x00


	//----- nvinfo : EIATTR_SPARSE_MMA_MASK
	.align		4
.L_25:
        /*0078*/ 	.byte	0x03, 0x50
        /*007a*/ 	.short	0x0000


	//----- nvinfo : EIATTR_MAXREG_COUNT
	.align		4
        /*007c*/ 	.byte	0x03, 0x1b
        /*007e*/ 	.short	0x00ff


	//----- nvinfo : EIATTR_EXIT_INSTR_OFFSETS
	.align		4
        /*0080*/ 	.byte	0x04, 0x1c
        /*0082*/ 	.short	(.L_27 - .L_26)


	//   ....[0]....
.L_26:
        /*0084*/ 	.word	0x00000d90


	//   ....[1]....
        /*0088*/ 	.word	0x00000db0


	//----- nvinfo : EIATTR_REQNTID
	.align		4
.L_27:
        /*008c*/ 	.byte	0x04, 0x10
        /*008e*/ 	.short	(.L_29 - .L_28)
.L_28:
        /*0090*/ 	.word	0x00000080
        /*0094*/ 	.word	0x00000001
        /*0098*/ 	.word	0x00000001


	//----- nvinfo : EIATTR_CBANK_PARAM_SIZE
	.align		4
.L_29:
        /*009c*/ 	.byte	0x03, 0x19
        /*009e*/ 	.short	0x0034


	//----- nvinfo : EIATTR_PARAM_CBANK
	.align		4
        /*00a0*/ 	.byte	0x04, 0x0a
        /*00a2*/ 	.short	(.L_31 - .L_30)
	.align		4
.L_30:
        /*00a4*/ 	.word	index@(.nv.constant0.triton_poi_fused__native_batch_norm_legit_no_training_relu_27)
        /*00a8*/ 	.short	0x0210
        /*00aa*/ 	.short	0x0034


	//----- nvinfo : EIATTR_SW_WAR
	.align		4
.L_31:
        /*00ac*/ 	.byte	0x04, 0x36
        /*00ae*/ 	.short	(.L_33 - .L_32)
.L_32:
        /*00b0*/ 	.word	0x00000008
.L_33:


//--------------------- .nv.callgraph             --------------------------
	.section	.nv.callgraph,"",@"SHT_CUDA_CALLGRAPH"
	.align	4
	.sectionentsize	8
	.align		4
        /*0000*/ 	.word	0x00000000
	.align		4
        /*0004*/ 	.word	0xffffffff
	.align		4
        /*0008*/ 	.word	0x00000000
	.align		4
        /*000c*/ 	.word	0xfffffffe
	.align		4
        /*0010*/ 	.word	0x00000000
	.align		4
        /*0014*/ 	.word	0xfffffffd
	.align		4
        /*0018*/ 	.word	0x00000000
	.align		4
        /*001c*/ 	.word	0xfffffffc


//--------------------- .nv.constant4             --------------------------
	.section	.nv.constant4,"a",@progbits
	.align	8
	.align		8
.nv.constant4:
        /*0000*/ 	.dword	_$_str
	.align		8
        /*0008*/ 	.dword	_$_str_$_2


//--------------------- .text.triton_poi_fused__native_batch_norm_legit_no_training_relu_27 --------------------------
	.section	.text.triton_poi_fused__native_batch_norm_legit_no_training_relu_27,"ax",@progbits
	.align	128
        .global         triton_poi_fused__native_batch_norm_legit_no_training_relu_27
        .type           triton_poi_fused__native_batch_norm_legit_no_training_relu_27,@function
        .size           triton_poi_fused__native_batch_norm_legit_no_training_relu_27,(.L_x_1 - triton_poi_fused__native_batch_norm_legit_no_training_relu_27)
        .other          triton_poi_fused__native_batch_norm_legit_no_training_relu_27,@"STO_CUDA_ENTRY STV_DEFAULT"
triton_poi_fused__native_batch_norm_legit_no_training_relu_27:
.text.triton_poi_fused__native_batch_norm_legit_no_training_relu_27:
[----:B------:R-:W0:Y:S01]  /*0000*/  LDC R1, c[0x0][0x28] ;  /* 0x00000a00ff017b82 */ /* 0x000e220000000800 */
[----:B------:R-:W1:Y:S01]  /*0010*/  S2R R0, SR_TID.X ;  /* 0x0000000000007919 */ /* 0x000e620000002100 */
[----:B------:R-:W-:Y:S01]  /*0020*/  HFMA2.MMA R42, -RZ, RZ, 0, 0 ;  /* 0x00000000ff2a7435 */ /* 0x000fe200000001ff */
[----:B------:R-:W-:Y:S01]  /*0030*/  ULDC.64 UR4, c[0x0][0x208] ;  /* 0x0000820000047ab9 */ /* 0x000fe20000000a00 */
[----:B------:R-:W2:Y:S01]  /*0040*/  S2R R3, SR_CTAID.X ;  /* 0x0000000000037919 */ /* 0x000ea20000002500 */
[----:B------:R-:W-:Y:S02]  /*0050*/  MOV R38, RZ ;  /* 0x000000ff00267202 */ /* 0x000fe40000000f00 */
[----:B------:R-:W-:Y:S02]  /*0060*/  CS2R R36, SRZ ;  /* 0x0000000000247805 */ /* 0x000fe4000001ff00 */
[----:B------:R-:W-:Y:S02]  /*0070*/  CS2R R24, SRZ ;  /* 0x0000000000187805 */ /* 0x000fe4000001ff00 */
[----:B------:R-:W-:-:S02]  /*0080*/  CS2R R34, SRZ ;  /* 0x0000000000227805 */ /* 0x000fc4000001ff00 */
[----:B------:R-:W-:Y:S01]  /*0090*/  CS2R R32, SRZ ;  /* 0x0000000000207805 */ /* 0x000fe2000001ff00 */
[----:B------:R-:W3:Y:S08]  /*00a0*/  LDC.64 R30, c[0x0][0x218] ;  /* 0x00008600ff1e7b82 */ /* 0x000ef00000000a00 */
[----:B------:R-:W4:Y:S08]  /*00b0*/  LDC.64 R28, c[0x0][0x228] ;  /* 0x00008a00ff1c7b82 */ /* 0x000f300000000a00 */
[----:B------:R-:W5:Y:S01]  /*00c0*/  LDC.64 R16, c[0x0][0x230] ;  /* 0x00008c00ff107b82 */ /* 0x000f620000000a00 */
[----:B-1----:R-:W-:-:S07]  /*00d0*/  SHF.L.U32 R0, R0, 0x2, RZ ;  /* 0x0000000200007819 */ /* 0x002fce00000006ff */
[----:B------:R-:W1:Y:S01]  /*00e0*/  LDC.64 R26, c[0x0][0x210] ;  /* 0x00008400ff1a7b82 */ /* 0x000e620000000a00 */
[----:B------:R-:W-:-:S04]  /*00f0*/  LOP3.LUT R0, R0, 0x1fc, RZ, 0xc0, !PT ;  /* 0x000001fc00007812 */ /* 0x000fc800078ec0ff */
[----:B--2---:R-:W-:-:S03]  /*0100*/  LEA R0, R3, R0, 0xa ;  /* 0x0000000003007211 */ /* 0x004fc600078e50ff */
[----:B------:R-:W2:Y:S01]  /*0110*/  LDC.64 R2, c[0x0][0x220] ;  /* 0x00008800ff027b82 */ /* 0x000ea20000000a00 */
[C---:B------:R-:W-:Y:S01]  /*0120*/  ISETP.GE.AND P1, PT, R0.reuse, 0x49800, PT ;  /* 0x000498000000780c */ /* 0x040fe20003f26270 */
[----:B------:R-:W-:-:S05]  /*0130*/  IMAD.HI R4, R0, 0x5397829d, RZ ;  /* 0x5397829d00047827 */ /* 0x000fca00078e02ff */
[----:B------:R-:W-:-:S04]  /*0140*/  SHF.R.U32.HI R5, RZ, 0x1f, R4 ;  /* 0x0000001fff057819 */ /* 0x000fc80000011604 */
[----:B------:R-:W-:-:S05]  /*0150*/  LEA.HI.SX32 R5, R4, R5, 0x1a ;  /* 0x0000000504057211 */ /* 0x000fca00078fd2ff */
[----:B------:R-:W-:-:S05]  /*0160*/  IMAD.HI R4, R5, 0x2aaaaaab, RZ ;  /* 0x2aaaaaab05047827 */ /* 0x000fca00078e02ff */
[----:B------:R-:W-:-:S04]  /*0170*/  SHF.R.U32.HI R7, RZ, 0x1f, R4 ;  /* 0x0000001fff077819 */ /* 0x000fc80000011604 */
[----:B------:R-:W-:-:S05]  /*0180*/  LEA.HI R4, R4, R7, RZ, 0x1a ;  /* 0x0000000704047211 */ /* 0x000fca00078fd0ff */
[----:B------:R-:W-:-:S04]  /*0190*/  IMAD R41, R4, -0x180, R5 ;  /* 0xfffffe8004297824 */ /* 0x000fc800078e0205 */
[----:B--2---:R-:W-:-:S05]  /*01a0*/  IMAD.WIDE R4, R41, 0x4, R2 ;  /* 0x0000000429047825 */ /* 0x004fca00078e0202 */
[----:B------:R-:W2:Y:S04]  /*01b0*/  @!P1 LDG.E.EL R42, desc[UR4][R4.64] ;  /* 0x00000004042a9981 */ /* 0x000ea8000c2e1900 */
[----:B------:R-:W2:Y:S01]  /*01c0*/  @!P1 LDG.E.EL R38, desc[UR4][R4.64] ;  /* 0x0000000404269981 */ /* 0x000ea2000c2e1900 */
[----:B------:R-:W-:-:S03]  /*01d0*/  IADD3 R6, R0, 0x200, RZ ;  /* 0x0000020000067810 */ /* 0x000fc60007ffe0ff */
[----:B------:R-:W2:Y:S02]  /*01e0*/  @!P1 LDG.E.EL R36, desc[UR4][R4.64] ;  /* 0x0000000404249981 */ /* 0x000ea4000c2e1900 */
[----:B------:R-:W-:Y:S02]  /*01f0*/  IMAD.HI R7, R6, 0x5397829d, RZ ;  /* 0x5397829d06077827 */ /* 0x000fe400078e02ff */
[----:B------:R1:W2:Y:S03]  /*0200*/  @!P1 LDG.E.EL R25, desc[UR4][R4.64] ;  /* 0x0000000404199981 */ /* 0x0002a6000c2e1900 */
[----:B------:R-:W-:-:S04]  /*0210*/  SHF.R.U32.HI R8, RZ, 0x1f, R7 ;  /* 0x0000001fff087819 */ /* 0x000fc80000011607 */
[----:B------:R-:W-:-:S05]  /*0220*/  LEA.HI.SX32 R8, R7, R8, 0x1a ;  /* 0x0000000807087211 */ /* 0x000fca00078fd2ff */
[----:B------:R-:W-:-:S05]  /*0230*/  IMAD.HI R7, R8, 0x2aaaaaab, RZ ;  /* 0x2aaaaaab08077827 */ /* 0x000fca00078e02ff */
[----:B------:R-:W-:Y:S02]  /*0240*/  SHF.R.U32.HI R10, RZ, 0x1f, R7 ;  /* 0x0000001fff0a7819 */ /* 0x000fe40000011607 */
[----:B------:R-:W-:Y:S02]  /*0250*/  ISETP.GE.AND P0, PT, R6, 0x49800, PT ;  /* 0x000498000600780c */ /* 0x000fe40003f06270 */
[----:B------:R-:W-:-:S05]  /*0260*/  LEA.HI R39, R7, R10, RZ, 0x1a ;  /* 0x0000000a07277211 */ /* 0x000fca00078fd0ff */
[----:B------:R-:W-:-:S04]  /*0270*/  IMAD R39, R39, -0x180, R8 ;  /* 0xfffffe8027277824 */ /* 0x000fc800078e0208 */
[----:B------:R-:W-:-:S05]  /*0280*/  IMAD.WIDE R2, R39, 0x4, R2 ;  /* 0x0000000427027825 */ /* 0x000fca00078e0202 */
[----:B------:R-:W2:Y:S04]  /*0290*/  @!P0 LDG.E.EL R34, desc[UR4][R2.64] ;  /* 0x0000000402228981 */ /* 0x000ea8000c2e1900 */
[----:B------:R-:W2:Y:S04]  /*02a0*/  @!P0 LDG.E.EL R35, desc[UR4][R2.64] ;  /* 0x0000000402238981 */ /* 0x000ea8000c2e1900 */
[----:B------:R-:W2:Y:S04]  /*02b0*/  @!P0 LDG.E.EL R33, desc[UR4][R2.64] ;  /* 0x0000000402218981 */ /* 0x000ea8000c2e1900 */
[----:B------:R4:W2:Y:S01]  /*02c0*/  @!P0 LDG.E.EL R32, desc[UR4][R2.64] ;  /* 0x0000000402208981 */ /* 0x0008a2000c2e1900 */
[----:B-1----:R-:W-:Y:S01]  /*02d0*/  CS2R R4, SRZ ;  /* 0x0000000000047805 */ /* 0x002fe2000001ff00 */
[----:B---3--:R-:W-:Y:S01]  /*02e0*/  IMAD.WIDE R10, R41, 0x4, R30 ;  /* 0x00000004290a7825 */ /* 0x008fe200078e021e */
[----:B------:R-:W-:-:S02]  /*02f0*/  CS2R R8, SRZ ;  /* 0x0000000000087805 */ /* 0x000fc4000001ff00 */
[----:B------:R-:W-:Y:S02]  /*0300*/  CS2R R20, SRZ ;  /* 0x0000000000147805 */ /* 0x000fe4000001ff00 */
[----:B------:R-:W3:Y:S01]  /*0310*/  @!P1 LDG.E.EL R37, desc[UR4][R10.64] ;  /* 0x000000040a259981 */ /* 0x000ee2000c2e1900 */
[----:B0---4-:R-:W-:-:S03]  /*0320*/  CS2R R2, SRZ ;  /* 0x0000000000027805 */ /* 0x011fc6000001ff00 */
[----:B------:R-:W4:Y:S01]  /*0330*/  @!P1 LDG.E.EL R4, desc[UR4][R10.64] ;  /* 0x000000040a049981 */ /* 0x000f22000c2e1900 */
[----:B------:R-:W-:-:S03]  /*0340*/  IMAD.WIDE R18, R41, 0x4, R28 ;  /* 0x0000000429127825 */ /* 0x000fc600078e021c */
[----:B------:R-:W3:Y:S04]  /*0350*/  @!P1 LDG.E.EL R2, desc[UR4][R10.64] ;  /* 0x000000040a029981 */ /* 0x000ee8000c2e1900 */
[----:B------:R0:W3:Y:S01]  /*0360*/  @!P1 LDG.E.EL R3, desc[UR4][R10.64] ;  /* 0x000000040a039981 */ /* 0x0000e2000c2e1900 */
[----:B------:R-:W-:-:S03]  /*0370*/  CS2R R6, SRZ ;  /* 0x0000000000067805 */ /* 0x000fc6000001ff00 */
[----:B------:R-:W3:Y:S01]  /*0380*/  @!P1 LDG.E.EL R9, desc[UR4][R18.64] ;  /* 0x0000000412099981 */ /* 0x000ee2000c2e1900 */
[----:B------:R-:W-:-:S03]  /*0390*/  IMAD.WIDE R30, R39, 0x4, R30 ;  /* 0x00000004271e7825 */ /* 0x000fc600078e021e */
[----:B------:R-:W3:Y:S01]  /*03a0*/  @!P1 LDG.E.EL R20, desc[UR4][R18.64] ;  /* 0x0000000412149981 */ /* 0x000ee2000c2e1900 */
[----:B0-----:R-:W-:Y:S02]  /*03b0*/  CS2R R10, SRZ ;  /* 0x00000000000a7805 */ /* 0x001fe4000001ff00 */
[----:B------:R-:W-:Y:S01]  /*03c0*/  CS2R R22, SRZ ;  /* 0x0000000000167805 */ /* 0x000fe2000001ff00 */
[----:B------:R-:W-:Y:S01]  /*03d0*/  IMAD.WIDE R28, R39, 0x4, R28 ;  /* 0x00000004271c7825 */ /* 0x000fe200078e021c */
[----:B------:R-:W3:Y:S04]  /*03e0*/  @!P0 LDG.E.EL R5, desc[UR4][R30.64] ;  /* 0x000000041e058981 */ /* 0x000ee8000c2e1900 */
[----:B------:R-:W3:Y:S04]  /*03f0*/  @!P1 LDG.E.EL R10, desc[UR4][R18.64] ;  /* 0x00000004120a9981 */ /* 0x000ee8000c2e1900 */
[----:B------:R-:W3:Y:S04]  /*0400*/  @!P1 LDG.E.EL R11, desc[UR4][R18.64] ;  /* 0x00000004120b9981 */ /* 0x000ee8000c2e1900 */
[----:B------:R-:W3:Y:S04]  /*0410*/  @!P0 LDG.E.EL R6, desc[UR4][R30.64] ;  /* 0x000000041e068981 */ /* 0x000ee8000c2e1900 */
[----:B------:R-:W3:Y:S04]  /*0420*/  @!P0 LDG.E.EL R7, desc[UR4][R30.64] ;  /* 0x000000041e078981 */ /* 0x000ee8000c2e1900 */
[----:B------:R5:W3:Y:S04]  /*0430*/  @!P0 LDG.E.EL R8, desc[UR4][R30.64] ;  /* 0x000000041e088981 */ /* 0x000ae8000c2e1900 */
[----:B------:R-:W3:Y:S04]  /*0440*/  @!P0 LDG.E.EL R21, desc[UR4][R28.64] ;  /* 0x000000041c158981 */ /* 0x000ee8000c2e1900 */
[----:B------:R-:W3:Y:S01]  /*0450*/  @!P0 LDG.E.EL R22, desc[UR4][R28.64] ;  /* 0x000000041c168981 */ /* 0x000ee2000c2e1900 */
[----:B-----5:R-:W-:-:S03]  /*0460*/  IMAD.WIDE R30, R41, 0x4, R16 ;  /* 0x00000004291e7825 */ /* 0x020fc600078e0210 */
[----:B------:R-:W5:Y:S01]  /*0470*/  @!P0 LDG.E.EL R23, desc[UR4][R28.64] ;  /* 0x000000041c178981 */ /* 0x000f62000c2e1900 */
[----:B------:R-:W-:-:S03]  /*0480*/  IMAD.WIDE R16, R39, 0x4, R16 ;  /* 0x0000000427107825 */ /* 0x000fc600078e0210 */
[----:B------:R0:W3:Y:S02]  /*0490*/  @!P0 LDG.E.EL R24, desc[UR4][R28.64] ;  /* 0x000000041c188981 */ /* 0x0000e4000c2e1900 */
[----:B0-----:R-:W-:-:S06]  /*04a0*/  CS2R R28, SRZ ;  /* 0x00000000001c7805 */ /* 0x001fcc000001ff00 */
[----:B------:R-:W3:Y:S04]  /*04b0*/  @!P0 LDG.E.EL R28, desc[UR4][R16.64] ;  /* 0x00000004101c8981 */ /* 0x000ee8000c2e1900 */
[----:B------:R-:W3:Y:S01]  /*04c0*/  @!P0 LDG.E.EL R29, desc[UR4][R16.64] ;  /* 0x00000004101d8981 */ /* 0x000ee2000c2e1900 */
[----:B------:R-:W-:-:S06]  /*04d0*/  CS2R R40, SRZ ;  /* 0x0000000000287805 */ /* 0x000fcc000001ff00 */
[----:B------:R-:W3:Y:S04]  /*04e0*/  @!P1 LDG.E.EL R40, desc[UR4][R30.64] ;  /* 0x000000041e289981 */ /* 0x000ee8000c2e1900 */
[----:B------:R-:W3:Y:S01]  /*04f0*/  @!P1 LDG.E.EL R41, desc[UR4][R30.64] ;  /* 0x000000041e299981 */ /* 0x000ee2000c2e1900 */
[----:B------:R-:W-:Y:S02]  /*0500*/  CS2R R12, SRZ ;  /* 0x00000000000c7805 */ /* 0x000fe4000001ff00 */
[----:B------:R-:W-:Y:S01]  /*0510*/  CS2R R14, SRZ ;  /* 0x00000000000e7805 */ /* 0x000fe2000001ff00 */
[----:B------:R-:W-:-:S05]  /*0520*/  IMAD.WIDE R26, R0, 0x4, R26 ;  /* 0x00000004001a7825 */ /* 0x000fca00078e021a */
[----:B------:R-:W3:Y:S01]  /*0530*/  @!P1 LDG.E.128 R12, desc[UR4][R26.64] ;  /* 0x000000041a0c9981 */ /* 0x000ee2000c1e1d00 */
[----:B--2---:R-:W-:-:S04]  /*0540*/  FADD R44, R42, 0.0010000000474974513054 ;  /* 0x3a83126f2a2c7421 */ /* 0x004fc80000000000 */
[----:B------:R-:W0:Y:S01]  /*0550*/  MUFU.SQRT R18, R44 ;  /* 0x0000002c00127308 */ /* 0x000e220000002000 */
[----:B------:R-:W-:Y:S01]  /*0560*/  FADD R19, R38, 0.0010000000474974513054 ;  /* 0x3a83126f26137421 */ /* 0x000fe20000000000 */
[----:B------:R-:W-:Y:S01]  /*0570*/  CS2R R38, SRZ ;  /* 0x0000000000267805 */ /* 0x000fe2000001ff00 */
[----:B------:R-:W-:-:S05]  /*0580*/  FADD R36, R36, 0.0010000000474974513054 ;  /* 0x3a83126f24247421 */ /* 0x000fca0000000000 */
[----:B------:R-:W1:Y:S01]  /*0590*/  MUFU.SQRT R19, R19 ;  /* 0x0000001300137308 */ /* 0x000e620000002000 */
[----:B------:R-:W-:Y:S01]  /*05a0*/  FADD R25, R25, 0.0010000000474974513054 ;  /* 0x3a83126f19197421 */ /* 0x000fe20000000000 */
[----:B------:R-:W5:Y:S04]  /*05b0*/  @!P0 LDG.E.EL R38, desc[UR4][R16.64] ;  /* 0x0000000410268981 */ /* 0x000f68000c2e1900 */
[----:B------:R2:W5:Y:S01]  /*05c0*/  @!P0 LDG.E.EL R39, desc[UR4][R16.64] ;  /* 0x0000000410278981 */ /* 0x000562000c2e1900 */
[C---:B0-----:R-:W-:Y:S01]  /*05d0*/  FSETP.GT.AND P3, PT, R18.reuse, 8.50705917302346158658e+37, PT ;  /* 0x7e8000001200780b */ /* 0x041fe20003f64000 */
[----:B------:R0:W0:Y:S01]  /*05e0*/  MUFU.SQRT R44, R25 ;  /* 0x00000019002c7308 */ /* 0x0000220000002000 */
[----:B------:R-:W-:Y:S01]  /*05f0*/  FSETP.GEU.AND P6, PT, R18, 1.175494350822287508e-38, PT ;  /* 0x008000001200780b */ /* 0x000fe20003fce000 */
[----:B--2---:R-:W-:-:S06]  /*0600*/  HFMA2.MMA R16, -RZ, RZ, 1.625, 0 ;  /* 0x3e800000ff107435 */ /* 0x004fcc00000001ff */
[----:B------:R-:W2:Y:S01]  /*0610*/  MUFU.SQRT R36, R36 ;  /* 0x0000002400247308 */ /* 0x000ea20000002000 */
[----:B-1----:R-:W-:-:S03]  /*0620*/  FSETP.GT.AND P5, PT, R19, 8.50705917302346158658e+37, PT ;  /* 0x7e8000001300780b */ /* 0x002fc60003fa4000 */
[----:B------:R-:W-:Y:S01]  /*0630*/  @P3 FMUL R18, R18, 0.25 ;  /* 0x3e80000012123820 */ /* 0x000fe20000400000 */
[----:B------:R-:W-:Y:S02]  /*0640*/  FSETP.GEU.AND P2, PT, R19, 1.175494350822287508e-38, PT ;  /* 0x008000001300780b */ /* 0x000fe40003f4e000 */
[----:B0-----:R-:W-:Y:S01]  /*0650*/  FSEL R25, R16, 1, P3 ;  /* 0x3f80000010197808 */ /* 0x001fe20001800000 */
[----:B------:R-:W-:Y:S01]  /*0660*/  @!P6 FMUL R18, R18, 16777216 ;  /* 0x4b8000001212e820 */ /* 0x000fe20000400000 */
[----:B------:R-:W-:-:S03]  /*0670*/  FSETP.GT.AND P4, PT, R44, 8.50705917302346158658e+37, PT ;  /* 0x7e8000002c00780b */ /* 0x000fc60003f84000 */
[----:B------:R-:W-:Y:S01]  /*0680*/  @!P6 FMUL R25, R25, 16777216 ;  /* 0x4b8000001919e820 */ /* 0x000fe20000400000 */
[----:B--2---:R-:W-:Y:S01]  /*0690*/  FSETP.GT.AND P6, PT, R36, 8.50705917302346158658e+37, PT ;  /* 0x7e8000002400780b */ /* 0x004fe20003fc4000 */
[----:B------:R-:W-:Y:S01]  /*06a0*/  @P5 FMUL R19, R19, 0.25 ;  /* 0x3e80000013135820 */ /* 0x000fe20000400000 */
[----:B------:R-:W-:Y:S02]  /*06b0*/  FSEL R45, R16, 1, P5 ;  /* 0x3f800000102d7808 */ /* 0x000fe40002800000 */
[----:B------:R-:W-:Y:S02]  /*06c0*/  FSETP.GEU.AND P3, PT, R44, 1.175494350822287508e-38, PT ;  /* 0x008000002c00780b */ /* 0x000fe40003f6e000 */
[----:B------:R-:W-:Y:S02]  /*06d0*/  FSETP.GEU.AND P5, PT, R36, 1.175494350822287508e-38, PT ;  /* 0x008000002400780b */ /* 0x000fe40003fae000 */
[----:B------:R-:W-:Y:S01]  /*06e0*/  CS2R R42, SRZ ;  /* 0x00000000002a7805 */ /* 0x000fe2000001ff00 */
[----:B------:R-:W-:Y:S01]  /*06f0*/  @!P2 FMUL R19, R19, 16777216 ;  /* 0x4b8000001313a820 */ /* 0x000fe20000400000 */
[----:B------:R-:W0:Y:S01]  /*0700*/  MUFU.RCP R18, R18 ;  /* 0x0000001200127308 */ /* 0x000e220000001000 */
[----:B------:R-:W-:-:S03]  /*0710*/  @P4 FMUL R44, R44, 0.25 ;  /* 0x3e8000002c2c4820 */ /* 0x000fc60000400000 */
[----:B------:R-:W2:Y:S01]  /*0720*/  @!P1 LDG.E.EL R42, desc[UR4][R30.64] ;  /* 0x000000041e2a9981 */ /* 0x000ea2000c2e1900 */
[----:B------:R-:W-:-:S03]  /*0730*/  @P6 FMUL R36, R36, 0.25 ;  /* 0x3e80000024246820 */ /* 0x000fc60000400000 */
[----:B------:R1:W5:Y:S01]  /*0740*/  @!P1 LDG.E.EL R43, desc[UR4][R30.64] ;  /* 0x000000041e2b9981 */ /* 0x000362000c2e1900 */
[----:B------:R-:W-:Y:S01]  /*0750*/  FADD R34, R34, 0.0010000000474974513054 ;  /* 0x3a83126f22227421 */ /* 0x000fe20000000000 */
[----:B------:R-:W-:Y:S01]  /*0760*/  @!P3 FMUL R44, R44, 16777216 ;  /* 0x4b8000002c2cb820 */ /* 0x000fe20000400000 */
[----:B------:R-:W-:Y:S01]  /*0770*/  @!P5 FMUL R36, R36, 16777216 ;  /* 0x4b8000002424d820 */ /* 0x000fe20000400000 */
[----:B-1----:R1:W0:Y:S01]  /*0780*/  MUFU.RCP R30, R19 ;  /* 0x00000013001e7308 */ /* 0x0022220000001000 */
[----:B------:R-:W-:Y:S01]  /*0790*/  @!P2 FMUL R45, R45, 16777216 ;  /* 0x4b8000002d2da820 */ /* 0x000fe20000400000 */
[----:B------:R-:W-:-:S06]  /*07a0*/  FADD R35, R35, 0.0010000000474974513054 ;  /* 0x3a83126f23237421 */ /* 0x000fcc0000000000 */
[----:B------:R0:W-:Y:S01]  /*07b0*/  MUFU.SQRT R17, R34 ;  /* 0x0000002200117308 */ /* 0x0001e20000002000 */
[----:B-1----:R-:W-:-:S07]  /*07c0*/  FSEL R19, R16, 1, P4 ;  /* 0x3f80000010137808 */ /* 0x002fce0002000000 */
[----:B------:R-:W1:Y:S01]  /*07d0*/  MUFU.RCP R31, R44 ;  /* 0x0000002c001f7308 */ /* 0x000e620000001000 */
[----:B0-----:R-:W-:Y:S01]  /*07e0*/  FMUL R25, R18, R25 ;  /* 0x0000001912197220 */ /* 0x001fe20000400000 */
[----:B------:R-:W-:-:S06]  /*07f0*/  FMUL R30, R30, R45 ;  /* 0x0000002d1e1e7220 */ /* 0x000fcc0000400000 */
[----:B------:R-:W0:Y:S01]  /*0800*/  MUFU.RCP R36, R36 ;  /* 0x0000002400247308 */ /* 0x000e220000001000 */
[----:B------:R-:W-:Y:S01]  /*0810*/  FSEL R45, R16, 1, P6 ;  /* 0x3f800000102d7808 */ /* 0x000fe20003000000 */
[----:B------:R-:W-:-:S06]  /*0820*/  @!P3 FMUL R19, R19, 16777216 ;  /* 0x4b8000001313b820 */ /* 0x000fcc0000400000 */
[----:B------:R-:W4:Y:S01]  /*0830*/  MUFU.SQRT R18, R35 ;  /* 0x0000002300127308 */ /* 0x000f220000002000 */
[----:B------:R-:W-:Y:S01]  /*0840*/  @!P5 FMUL R45, R45, 16777216 ;  /* 0x4b8000002d2dd820 */ /* 0x000fe20000400000 */
[----:B------:R-:W-:Y:S01]  /*0850*/  FADD R34, R33, 0.0010000000474974513054 ;  /* 0x3a83126f21227421 */ /* 0x000fe20000000000 */
[----:B-1----:R-:W-:Y:S01]  /*0860*/  FMUL R31, R31, R19 ;  /* 0x000000131f1f7220 */ /* 0x002fe20000400000 */
[C---:B------:R-:W-:Y:S01]  /*0870*/  FSETP.GT.AND P3, PT, R17.reuse, 8.50705917302346158658e+37, PT ;  /* 0x7e8000001100780b */ /* 0x040fe20003f64000 */
[----:B------:R-:W-:Y:S01]  /*0880*/  FADD R19, R32, 0.0010000000474974513054 ;  /* 0x3a83126f20137421 */ /* 0x000fe20000000000 */
[----:B0-----:R-:W-:Y:S01]  /*0890*/  FMUL R32, R36, R45 ;  /* 0x0000002d24207220 */ /* 0x001fe20000400000 */
[----:B------:R-:W-:Y:S01]  /*08a0*/  FSETP.GEU.AND P6, PT, R17, 1.175494350822287508e-38, PT ;  /* 0x008000001100780b */ /* 0x000fe20003fce000 */
[----:B------:R-:W0:Y:S01]  /*08b0*/  MUFU.SQRT R36, R34 ;  /* 0x0000002200247308 */ /* 0x000e220000002000 */
[----:B------:R-:W-:Y:S02]  /*08c0*/  FSEL R33, R16, 1, P3 ;  /* 0x3f80000010217808 */ /* 0x000fe40001800000 */
[----:B----4-:R-:W-:-:S06]  /*08d0*/  FSETP.GT.AND P5, PT, R18, 8.50705917302346158658e+37, PT ;  /* 0x7e8000001200780b */ /* 0x010fcc0003fa4000 */
[----:B------:R-:W-:Y:S01]  /*08e0*/  @P3 FMUL R17, R17, 0.25 ;  /* 0x3e80000011113820 */ /* 0x000fe20000400000 */
[----:B------:R-:W1:Y:S03]  /*08f0*/  MUFU.SQRT R19, R19 ;  /* 0x0000001300137308 */ /* 0x000e660000002000 */
[----:B------:R-:W-:Y:S01]  /*0900*/  @!P6 FMUL R17, R17, 16777216 ;  /* 0x4b8000001111e820 */ /* 0x000fe20000400000 */
[----:B------:R-:W-:Y:S01]  /*0910*/  @!P6 FMUL R33, R33, 16777216 ;  /* 0x4b8000002121e820 */ /* 0x000fe20000400000 */
[----:B0-----:R-:W-:Y:S02]  /*0920*/  FSETP.GT.AND P6, PT, R36, 8.50705917302346158658e+37, PT ;  /* 0x7e8000002400780b */ /* 0x001fe40003fc4000 */
[C---:B------:R-:W-:Y:S01]  /*0930*/  FSETP.GEU.AND P2, PT, R18.reuse, 1.175494350822287508e-38, PT ;  /* 0x008000001200780b */ /* 0x040fe20003f4e000 */
[----:B------:R-:W-:Y:S01]  /*0940*/  @P5 FMUL R18, R18, 0.25 ;  /* 0x3e80000012125820 */ /* 0x000fe20000400000 */
[----:B------:R-:W-:-:S02]  /*0950*/  FSEL R34, R16, 1, P5 ;  /* 0x3f80000010227808 */ /* 0x000fc40002800000 */
[----:B------:R-:W-:Y:S02]  /*0960*/  FSETP.GEU.AND P5, PT, R36, 1.175494350822287508e-38, PT ;  /* 0x008000002400780b */ /* 0x000fe40003fae000 */
[----:B-1----:R-:W-:-:S05]  /*0970*/  FSETP.GT.AND P4, PT, R19, 8.50705917302346158658e+37, PT ;  /* 0x7e8000001300780b */ /* 0x002fca0003f84000 */
[----:B------:R-:W-:Y:S01]  /*0980*/  @P6 FMUL R36, R36, 0.25 ;  /* 0x3e80000024246820 */ /* 0x000fe20000400000 */
[----:B------:R-:W-:Y:S01]  /*0990*/  FSETP.GEU.AND P3, PT, R19, 1.175494350822287508e-38, PT ;  /* 0x008000001300780b */ /* 0x000fe20003f6e000 */
[----:B------:R0:W1:Y:S04]  /*09a0*/  MUFU.RCP R44, R17 ;  /* 0x00000011002c7308 */ /* 0x0000680000001000 */
[----:B------:R-:W-:-:S06]  /*09b0*/  @!P5 FMUL R36, R36, 16777216 ;  /* 0x4b8000002424d820 */ /* 0x000fcc0000400000 */
[----:B------:R-:W4:Y:S01]  /*09c0*/  MUFU.RCP R36, R36 ;  /* 0x0000002400247308 */ /* 0x000f220000001000 */
[----:B0-----:R-:W-:Y:S01]  /*09d0*/  FSEL R17, R16, 1, P6 ;  /* 0x3f80000010117808 */ /* 0x001fe20003000000 */
[----:B------:R-:W-:Y:S01]  /*09e0*/  @P4 FMUL R19, R19, 0.25 ;  /* 0x3e80000013134820 */ /* 0x000fe20000400000 */
[----:B------:R-:W-:-:S03]  /*09f0*/  @!P2 FMUL R18, R18, 16777216 ;  /* 0x4b8000001212a820 */ /* 0x000fc60000400000 */
[----:B------:R-:W-:Y:S01]  /*0a00*/  @!P3 FMUL R19, R19, 16777216 ;  /* 0x4b8000001313b820 */ /* 0x000fe20000400000 */
[----:B------:R-:W-:Y:S01]  /*0a10*/  @!P5 FMUL R17, R17, 16777216 ;  /* 0x4b8000001111d820 */ /* 0x000fe20000400000 */
[----:B-1----:R-:W-:Y:S01]  /*0a20*/  FMUL R33, R44, R33 ;  /* 0x000000212c217220 */ /* 0x002fe20000400000 */
[----:B------:R-:W-:Y:S01]  /*0a30*/  MUFU.RCP R45, R18 ;  /* 0x00000012002d7308 */ /* 0x000fe20000001000 */
[----:B------:R-:W-:Y:S01]  /*0a40*/  FSEL R44, R16, 1, P4 ;  /* 0x3f800000102c7808 */ /* 0x000fe20002000000 */
[----:B----4-:R-:W-:Y:S01]  /*0a50*/  FMUL R36, R36, R17 ;  /* 0x0000001124247220 */ /* 0x010fe20000400000 */
[----:B------:R-:W-:-:S05]  /*0a60*/  CS2R R16, SRZ ;  /* 0x0000000000107805 */ /* 0x000fca000001ff00 */
[----:B------:R0:W1:Y:S02]  /*0a70*/  MUFU.RCP R35, R19 ;  /* 0x0000001300237308 */ /* 0x0000640000001000 */
[----:B0-----:R-:W-:-:S06]  /*0a80*/  CS2R R18, SRZ ;  /* 0x0000000000127805 */ /* 0x001fcc000001ff00 */
[----:B------:R-:W4:Y:S01]  /*0a90*/  @!P0 LDG.E.128 R16, desc[UR4][R26.64+0x800] ;  /* 0x000800041a108981 */ /* 0x000f22000c1e1d00 */
[----:B------:R-:W-:-:S04]  /*0aa0*/  @!P3 FMUL R44, R44, 16777216 ;  /* 0x4b8000002c2cb820 */ /* 0x000fc80000400000 */
[----:B-1----:R-:W-:Y:S01]  /*0ab0*/  FMUL R35, R35, R44 ;  /* 0x0000002c23237220 */ /* 0x002fe20000400000 */
[----:B---3--:R-:W-:Y:S01]  /*0ac0*/  FADD R44, -R37, R12 ;  /* 0x0000000c252c7221 */ /* 0x008fe20000000100 */
[----:B------:R-:W-:Y:S02]  /*0ad0*/  FADD R37, -R2, R13 ;  /* 0x0000000d02257221 */ /* 0x000fe40000000100 */
[----:B------:R-:W0:Y:S01]  /*0ae0*/  LDC.64 R12, c[0x0][0x238] ;  /* 0x00008e00ff0c7b82 */ /* 0x000e220000000a00 */
[----:B------:R-:W-:Y:S01]  /*0af0*/  FADD R14, -R3, R14 ;  /* 0x0000000e030e7221 */ /* 0x000fe20000000100 */
[----:B------:R-:W-:Y:S01]  /*0b00*/  FADD R15, -R4, R15 ;  /* 0x0000000f040f7221 */ /* 0x000fe20000000100 */
[----:B------:R-:W-:Y:S01]  /*0b10*/  FMUL R25, R25, R44 ;  /* 0x0000002c19197220 */ /* 0x000fe20000400000 */
[----:B------:R-:W-:Y:S01]  /*0b20*/  FMUL R30, R30, R37 ;  /* 0x000000251e1e7220 */ /* 0x000fe20000400000 */
[----:B------:R-:W-:Y:S01]  /*0b30*/  FMUL R31, R31, R14 ;  /* 0x0000000e1f1f7220 */ /* 0x000fe20000400000 */
[----:B------:R-:W-:Y:S01]  /*0b40*/  FMUL R32, R32, R15 ;  /* 0x0000000f20207220 */ /* 0x000fe20000400000 */
[----:B------:R-:W-:Y:S01]  /*0b50*/  @!P2 FMUL R34, R34, 16777216 ;  /* 0x4b8000002222a820 */ /* 0x000fe20000400000 */
[----:B------:R-:W-:Y:S01]  /*0b60*/  FFMA R9, R25, R9, R40 ;  /* 0x0000000919097223 */ /* 0x000fe20000000028 */
[----:B------:R-:W-:-:S02]  /*0b70*/  FFMA R10, R30, R10, R41 ;  /* 0x0000000a1e0a7223 */ /* 0x000fc40000000029 */
[----:B------:R-:W-:Y:S02]  /*0b80*/  FMUL R34, R45, R34 ;  /* 0x000000222d227220 */ /* 0x000fe40000400000 */
[C---:B------:R-:W-:Y:S02]  /*0b90*/  FSETP.GEU.AND P5, PT, R9.reuse, RZ, PT ;  /* 0x000000ff0900720b */ /* 0x040fe40003fae000 */
[----:B------:R-:W-:Y:S02]  /*0ba0*/  FSETP.GEU.AND P4, PT, R10, RZ, PT ;  /* 0x000000ff0a00720b */ /* 0x000fe40003f8e000 */
[----:B------:R-:W-:Y:S01]  /*0bb0*/  SEL R4, R9, RZ, P5 ;  /* 0x000000ff09047207 */ /* 0x000fe20002800000 */
[----:B0-----:R-:W-:-:S04]  /*0bc0*/  IMAD.WIDE R12, R0, 0x4, R12 ;  /* 0x00000004000c7825 */ /* 0x001fc800078e020c */
[----:B--2---:R-:W-:Y:S01]  /*0bd0*/  FFMA R11, R31, R11, R42 ;  /* 0x0000000b1f0b7223 */ /* 0x004fe2000000002a */
[----:B-----5:R-:W-:-:S04]  /*0be0*/  FFMA R20, R32, R20, R43 ;  /* 0x0000001420147223 */ /* 0x020fc8000000002b */
[----:B------:R-:W-:Y:S02]  /*0bf0*/  FSETP.GEU.AND P3, PT, R11, RZ, PT ;  /* 0x000000ff0b00720b */ /* 0x000fe40003f6e000 */
[----:B------:R-:W-:Y:S01]  /*0c00*/  FSETP.GEU.AND P2, PT, R20, RZ, PT ;  /* 0x000000ff1400720b */ /* 0x000fe20003f4e000 */
[----:B----4-:R-:W-:Y:S01]  /*0c10*/  FADD R19, -R8, R19 ;  /* 0x0000001308137221 */ /* 0x010fe20000000100 */
[----:B------:R-:W-:Y:S01]  /*0c20*/  FADD R18, -R7, R18 ;  /* 0x0000001207127221 */ /* 0x000fe20000000100 */
[----:B------:R-:W-:Y:S01]  /*0c30*/  FADD R17, -R6, R17 ;  /* 0x0000001106117221 */ /* 0x000fe20000000100 */
[----:B------:R-:W-:Y:S01]  /*0c40*/  FADD R16, -R5, R16 ;  /* 0x0000001005107221 */ /* 0x000fe20000000100 */
[----:B------:R-:W-:Y:S01]  /*0c50*/  FMUL R36, R36, R19 ;  /* 0x0000001324247220 */ /* 0x000fe20000400000 */
[----:B------:R-:W-:Y:S01]  /*0c60*/  FMUL R35, R35, R18 ;  /* 0x0000001223237220 */ /* 0x000fe20000400000 */
[----:B------:R-:W-:Y:S01]  /*0c70*/  FMUL R34, R34, R17 ;  /* 0x0000001122227220 */ /* 0x000fe20000400000 */
[----:B------:R-:W-:Y:S01]  /*0c80*/  FMUL R33, R33, R16 ;  /* 0x0000001021217220 */ /* 0x000fe20000400000 */
[----:B------:R-:W-:Y:S01]  /*0c90*/  SEL R7, R20, RZ, P2 ;  /* 0x000000ff14077207 */ /* 0x000fe20001000000 */
[----:B------:R-:W-:Y:S01]  /*0ca0*/  FFMA R24, R36, R24, R39 ;  /* 0x0000001824187223 */ /* 0x000fe20000000027 */
[----:B------:R-:W-:Y:S01]  /*0cb0*/  SEL R6, R11, RZ, P3 ;  /* 0x000000ff0b067207 */ /* 0x000fe20001800000 */
[----:B------:R-:W-:Y:S01]  /*0cc0*/  FFMA R23, R35, R23, R38 ;  /* 0x0000001723177223 */ /* 0x000fe20000000026 */
[----:B------:R-:W-:Y:S01]  /*0cd0*/  SEL R5, R10, RZ, P4 ;  /* 0x000000ff0a057207 */ /* 0x000fe20002000000 */
[----:B------:R-:W-:Y:S01]  /*0ce0*/  FFMA R22, R34, R22, R29 ;  /* 0x0000001622167223 */ /* 0x000fe2000000001d */
[----:B------:R-:W-:-:S02]  /*0cf0*/  FFMA R21, R33, R21, R28 ;  /* 0x0000001521157223 */ /* 0x000fc4000000001c */
[----:B------:R-:W-:Y:S01]  /*0d00*/  FSETP.GEU.AND P2, PT, R23, RZ, PT ;  /* 0x000000ff1700720b */ /* 0x000fe20003f4e000 */
[----:B------:R0:W-:Y:S01]  /*0d10*/  @!P1 STG.E.128 desc[UR4][R12.64], R4 ;  /* 0x000000040c009986 */ /* 0x0001e2000c101d04 */
[----:B------:R-:W-:Y:S02]  /*0d20*/  FSETP.GEU.AND P1, PT, R24, RZ, PT ;  /* 0x000000ff1800720b */ /* 0x000fe40003f2e000 */
[----:B------:R-:W-:Y:S02]  /*0d30*/  FSETP.GEU.AND P3, PT, R22, RZ, PT ;  /* 0x000000ff1600720b */ /* 0x000fe40003f6e000 */
[----:B------:R-:W-:Y:S02]  /*0d40*/  FSETP.GEU.AND P4, PT, R21, RZ, PT ;  /* 0x000000ff1500720b */ /* 0x000fe40003f8e000 */
[----:B------:R-:W-:Y:S02]  /*0d50*/  SEL R11, R24, RZ, P1 ;  /* 0x000000ff180b7207 */ /* 0x000fe40000800000 */
[----:B------:R-:W-:-:S02]  /*0d60*/  SEL R10, R23, RZ, P2 ;  /* 0x000000ff170a7207 */ /* 0x000fc40001000000 */
[----:B------:R-:W-:Y:S02]  /*0d70*/  SEL R9, R22, RZ, P3 ;  /* 0x000000ff16097207 */ /* 0x000fe40001800000 */
[----:B------:R-:W-:Y:S01]  /*0d80*/  SEL R8, R21, RZ, P4 ;  /* 0x000000ff15087207 */ /* 0x000fe20002000000 */
[----:B0-----:R-:W-:Y:S06]  /*0d90*/  @P0 EXIT ;  /* 0x000000000000094d */ /* 0x001fec0003800000 */
[----:B------:R-:W-:Y:S01]  /*0da0*/  STG.E.128 desc[UR4][R12.64+0x800], R8 ;  /* 0x000800080c007986 */ /* 0x000fe2000c101d04 */
[----:B------:R-:W-:Y:S05]  /*0db0*/  EXIT ;  /* 0x000000000000794d */ /* 0x000fea0003800000 */
.L_x_0:
[----:B------:R-:W-:-:S00]  /*0dc0*/  BRA `(.L_x_0) ;  /* 0xfffffffc00fc7947 */ /* 0x000fc0000383ffff */
[----:B------:R-:W-:-:S00]  /*0dd0*/  NOP ;  /* 0x0000000000007918 */ /* 0x000fc00000000000 */
        /* <DEDUP_REMOVED lines=10> */
.L_x_1:


//--------------------- .nv.global.init           --------------------------
	.section	.nv.global.init,"aw",@progbits
.nv.global.init:
	.type		_$_str,@object
	.size		_$_str,(_$_str_$_2 - _$_str)
_$_str:
        /*0000*/ 	.byte	0x5f, 0x5f, 0x43, 0x55, 0x44, 0x41, 0x5f, 0x46, 0x54, 0x5a, 0x00
	.type		_$_str_$_2,@object
	.size		_$_str_$_2,(.L_1 - _$_str_$_2)
_$_str_$_2:
        /*000b*/ 	.byte	0x5f, 0x5f, 0x43, 0x55, 0x44, 0x41, 0x5f, 0x50, 0x52, 0x45, 0x43, 0x5f, 0x53, 0x51, 0x52, 0x54
        /*001b*/ 	.byte	0x00
.L_1:


//--------------------- .nv.constant0.triton_poi_fused__native_batch_norm_legit_no_training_relu_27 --------------------------
	.section	.nv.constant0.triton_poi_fused__native_batch_norm_legit_no_training_relu_27,"a",@progbits
	.sectionflags	@""
	.align	4
.nv.constant0.triton_poi_fused__native_batch_norm_legit_no_training_relu_27:
	.zero		580
